//
// Generated by NVIDIA NVVM Compiler
//
// Compiler Build ID: CL-36424714
// Cuda compilation tools, release 13.0, V13.0.88
// Based on NVVM 20.0.0
//

.version 9.0
.target sm_100
.address_size 64

	// .globl	_Z14pseudo_elisismPKiPi
.global .align 1 .b8 _ZN34_INTERNAL_b38d4719_4_k_cu_534e40fe4cuda3std3__45__cpo5beginE[1];
.global .align 1 .b8 _ZN34_INTERNAL_b38d4719_4_k_cu_534e40fe4cuda3std3__45__cpo3endE[1];
.global .align 1 .b8 _ZN34_INTERNAL_b38d4719_4_k_cu_534e40fe4cuda3std3__45__cpo6cbeginE[1];
.global .align 1 .b8 _ZN34_INTERNAL_b38d4719_4_k_cu_534e40fe4cuda3std3__45__cpo4cendE[1];
.global .align 1 .b8 _ZN34_INTERNAL_b38d4719_4_k_cu_534e40fe4cuda3std3__45__cpo6rbeginE[1];
.global .align 1 .b8 _ZN34_INTERNAL_b38d4719_4_k_cu_534e40fe4cuda3std3__45__cpo4rendE[1];
.global .align 1 .b8 _ZN34_INTERNAL_b38d4719_4_k_cu_534e40fe4cuda3std3__45__cpo7crbeginE[1];
.global .align 1 .b8 _ZN34_INTERNAL_b38d4719_4_k_cu_534e40fe4cuda3std3__45__cpo5crendE[1];
.global .align 1 .b8 _ZN34_INTERNAL_b38d4719_4_k_cu_534e40fe4cuda3std3__436_GLOBAL__N__b38d4719_4_k_cu_534e40fe6ignoreE[1];
.global .align 1 .b8 _ZN34_INTERNAL_b38d4719_4_k_cu_534e40fe4cuda3std3__419piecewise_constructE[1];
.global .align 1 .b8 _ZN34_INTERNAL_b38d4719_4_k_cu_534e40fe4cuda3std3__48in_placeE[1];
.global .align 1 .b8 _ZN34_INTERNAL_b38d4719_4_k_cu_534e40fe4cuda3std3__420unreachable_sentinelE[1];
.global .align 1 .b8 _ZN34_INTERNAL_b38d4719_4_k_cu_534e40fe4cuda3std3__47nulloptE[1];
.global .align 1 .b8 _ZN34_INTERNAL_b38d4719_4_k_cu_534e40fe4cuda3std3__48unexpectE[1];
.global .align 1 .b8 _ZN34_INTERNAL_b38d4719_4_k_cu_534e40fe4cuda3std6ranges3__45__cpo4swapE[1];
.global .align 1 .b8 _ZN34_INTERNAL_b38d4719_4_k_cu_534e40fe4cuda3std6ranges3__45__cpo9iter_moveE[1];
.global .align 1 .b8 _ZN34_INTERNAL_b38d4719_4_k_cu_534e40fe4cuda3std6ranges3__45__cpo5beginE[1];
.global .align 1 .b8 _ZN34_INTERNAL_b38d4719_4_k_cu_534e40fe4cuda3std6ranges3__45__cpo3endE[1];
.global .align 1 .b8 _ZN34_INTERNAL_b38d4719_4_k_cu_534e40fe4cuda3std6ranges3__45__cpo6cbeginE[1];
.global .align 1 .b8 _ZN34_INTERNAL_b38d4719_4_k_cu_534e40fe4cuda3std6ranges3__45__cpo4cendE[1];
.global .align 1 .b8 _ZN34_INTERNAL_b38d4719_4_k_cu_534e40fe4cuda3std6ranges3__45__cpo7advanceE[1];
.global .align 1 .b8 _ZN34_INTERNAL_b38d4719_4_k_cu_534e40fe4cuda3std6ranges3__45__cpo9iter_swapE[1];
.global .align 1 .b8 _ZN34_INTERNAL_b38d4719_4_k_cu_534e40fe4cuda3std6ranges3__45__cpo4nextE[1];
.global .align 1 .b8 _ZN34_INTERNAL_b38d4719_4_k_cu_534e40fe4cuda3std6ranges3__45__cpo4prevE[1];
.global .align 1 .b8 _ZN34_INTERNAL_b38d4719_4_k_cu_534e40fe4cuda3std6ranges3__45__cpo4dataE[1];
.global .align 1 .b8 _ZN34_INTERNAL_b38d4719_4_k_cu_534e40fe4cuda3std6ranges3__45__cpo5cdataE[1];
.global .align 1 .b8 _ZN34_INTERNAL_b38d4719_4_k_cu_534e40fe4cuda3std6ranges3__45__cpo4sizeE[1];
.global .align 1 .b8 _ZN34_INTERNAL_b38d4719_4_k_cu_534e40fe4cuda3std6ranges3__45__cpo5ssizeE[1];
.global .align 1 .b8 _ZN34_INTERNAL_b38d4719_4_k_cu_534e40fe4cuda3std6ranges3__45__cpo8distanceE[1];
.global .align 1 .b8 _ZN34_INTERNAL_b38d4719_4_k_cu_534e40fe6thrust24THRUST_300001_SM_1000_NS8cuda_cub3parE[1];
.global .align 1 .b8 _ZN34_INTERNAL_b38d4719_4_k_cu_534e40fe6thrust24THRUST_300001_SM_1000_NS8cuda_cub10par_nosyncE[1];
.global .align 1 .b8 _ZN34_INTERNAL_b38d4719_4_k_cu_534e40fe6thrust24THRUST_300001_SM_1000_NS6system6detail10sequential3seqE[1];
.global .align 1 .b8 _ZN34_INTERNAL_b38d4719_4_k_cu_534e40fe6thrust24THRUST_300001_SM_1000_NS6system3cpp3parE[1];
.global .align 1 .b8 _ZN34_INTERNAL_b38d4719_4_k_cu_534e40fe6thrust24THRUST_300001_SM_1000_NS12placeholders2_1E[1];
.global .align 1 .b8 _ZN34_INTERNAL_b38d4719_4_k_cu_534e40fe6thrust24THRUST_300001_SM_1000_NS12placeholders2_2E[1];
.global .align 1 .b8 _ZN34_INTERNAL_b38d4719_4_k_cu_534e40fe6thrust24THRUST_300001_SM_1000_NS12placeholders2_3E[1];
.global .align 1 .b8 _ZN34_INTERNAL_b38d4719_4_k_cu_534e40fe6thrust24THRUST_300001_SM_1000_NS12placeholders2_4E[1];
.global .align 1 .b8 _ZN34_INTERNAL_b38d4719_4_k_cu_534e40fe6thrust24THRUST_300001_SM_1000_NS12placeholders2_5E[1];
.global .align 1 .b8 _ZN34_INTERNAL_b38d4719_4_k_cu_534e40fe6thrust24THRUST_300001_SM_1000_NS12placeholders2_6E[1];
.global .align 1 .b8 _ZN34_INTERNAL_b38d4719_4_k_cu_534e40fe6thrust24THRUST_300001_SM_1000_NS12placeholders2_7E[1];
.global .align 1 .b8 _ZN34_INTERNAL_b38d4719_4_k_cu_534e40fe6thrust24THRUST_300001_SM_1000_NS12placeholders2_8E[1];
.global .align 1 .b8 _ZN34_INTERNAL_b38d4719_4_k_cu_534e40fe6thrust24THRUST_300001_SM_1000_NS12placeholders2_9E[1];
.global .align 1 .b8 _ZN34_INTERNAL_b38d4719_4_k_cu_534e40fe6thrust24THRUST_300001_SM_1000_NS12placeholders3_10E[1];
.global .align 1 .b8 _ZN34_INTERNAL_b38d4719_4_k_cu_534e40fe6thrust24THRUST_300001_SM_1000_NS3seqE[1];
.global .align 1 .b8 _ZN34_INTERNAL_b38d4719_4_k_cu_534e40fe6thrust24THRUST_300001_SM_1000_NS6deviceE[1];
.extern .shared .align 16 .b8 s_fitness[];

.visible .entry _Z14pseudo_elisismPKiPi(
	.param .u64 .ptr .align 1 _Z14pseudo_elisismPKiPi_param_0,
	.param .u64 .ptr .align 1 _Z14pseudo_elisismPKiPi_param_1
)
{
	.reg .pred 	%p<8>;
	.reg .b32 	%r<30>;
	.reg .b64 	%rd<9>;

	ld.param.u64 	%rd2, [_Z14pseudo_elisismPKiPi_param_0];
	ld.param.u64 	%rd1, [_Z14pseudo_elisismPKiPi_param_1];
	cvta.to.global.u64 	%rd3, %rd2;
	mov.u32 	%r1, %ctaid.x;
	mov.u32 	%r2, %tid.x;
	mov.u32 	%r29, %ntid.x;
	mad.lo.s32 	%r9, %r1, %r29, %r2;
	mul.wide.s32 	%rd4, %r9, 4;
	add.s64 	%rd5, %rd3, %rd4;
	ld.global.u32 	%r10, [%rd5];
	shl.b32 	%r11, %r2, 2;
	mov.u32 	%r12, s_fitness;
	add.s32 	%r4, %r12, %r11;
	st.volatile.shared.u32 	[%r4], %r10;
	shl.b32 	%r5, %r29, 2;
	add.s32 	%r6, %r4, %r5;
	st.volatile.shared.u32 	[%r6], %r9;
	bar.sync 	0;
	setp.lt.u32 	%p1, %r29, 2;
	@%p1 bra 	$L__BB0_4;
$L__BB0_1:
	shr.u32 	%r8, %r29, 1;
	setp.ge.u32 	%p2, %r2, %r8;
	@%p2 bra 	$L__BB0_3;
	ld.volatile.shared.u32 	%r13, [%r4];
	shl.b32 	%r14, %r8, 2;
	add.s32 	%r15, %r4, %r14;
	ld.volatile.shared.u32 	%r16, [%r15];
	setp.lt.s32 	%p3, %r13, %r16;
	selp.b32 	%r17, %r14, 0, %p3;
	add.s32 	%r18, %r4, %r17;
	ld.volatile.shared.u32 	%r19, [%r18];
	st.volatile.shared.u32 	[%r4], %r19;
	add.s32 	%r20, %r18, %r5;
	ld.volatile.shared.u32 	%r21, [%r20];
	st.volatile.shared.u32 	[%r6], %r21;
$L__BB0_3:
	bar.sync 	0;
	setp.gt.u32 	%p4, %r29, 3;
	mov.u32 	%r29, %r8;
	@%p4 bra 	$L__BB0_1;
$L__BB0_4:
	setp.ne.s32 	%p5, %r2, 0;
	mov.u32 	%r22, %nctaid.x;
	setp.ge.u32 	%p6, %r1, %r22;
	or.pred  	%p7, %p5, %p6;
	@%p7 bra 	$L__BB0_6;
	add.s32 	%r27, %r12, %r5;
	ld.volatile.shared.u32 	%r28, [%r27];
	cvta.to.global.u64 	%rd6, %rd1;
	mul.wide.u32 	%rd7, %r1, 4;
	add.s64 	%rd8, %rd6, %rd7;
	st.global.u32 	[%rd8], %r28;
$L__BB0_6:
	ret;

}
	// .globl	_ZN3cub18CUB_300001_SM_10006detail11EmptyKernelIvEEvv
.visible .entry _ZN3cub18CUB_300001_SM_10006detail11EmptyKernelIvEEvv()
{


	ret;

}
	// .globl	_ZN3cub18CUB_300001_SM_10006detail8for_each13static_kernelINS2_12policy_hub_t12policy_500_tEmN6thrust24THRUST_300001_SM_1000_NS8cuda_cub20__uninitialized_fill7functorINS7_10device_ptrIiEEiEEEEvT0_T1_
.visible .entry _ZN3cub18CUB_300001_SM_10006detail8for_each13static_kernelINS2_12policy_hub_t12policy_500_tEmN6thrust24THRUST_300001_SM_1000_NS8cuda_cub20__uninitialized_fill7functorINS7_10device_ptrIiEEiEEEEvT0_T1_(
	.param .u64 _ZN3cub18CUB_300001_SM_10006detail8for_each13static_kernelINS2_12policy_hub_t12policy_500_tEmN6thrust24THRUST_300001_SM_1000_NS8cuda_cub20__uninitialized_fill7functorINS7_10device_ptrIiEEiEEEEvT0_T1__param_0,
	.param .align 8 .b8 _ZN3cub18CUB_300001_SM_10006detail8for_each13static_kernelINS2_12policy_hub_t12policy_500_tEmN6thrust24THRUST_300001_SM_1000_NS8cuda_cub20__uninitialized_fill7functorINS7_10device_ptrIiEEiEEEEvT0_T1__param_1[16]
)
.maxntid 256
{
	.reg .pred 	%p<4>;
	.reg .b16 	%rs<5>;
	.reg .b32 	%r<12>;
	.reg .b64 	%rd<16>;

	ld.param.u32 	%r3, [_ZN3cub18CUB_300001_SM_10006detail8for_each13static_kernelINS2_12policy_hub_t12policy_500_tEmN6thrust24THRUST_300001_SM_1000_NS8cuda_cub20__uninitialized_fill7functorINS7_10device_ptrIiEEiEEEEvT0_T1__param_1+8];
	ld.param.u64 	%rd4, [_ZN3cub18CUB_300001_SM_10006detail8for_each13static_kernelINS2_12policy_hub_t12policy_500_tEmN6thrust24THRUST_300001_SM_1000_NS8cuda_cub20__uninitialized_fill7functorINS7_10device_ptrIiEEiEEEEvT0_T1__param_1];
	ld.param.u64 	%rd5, [_ZN3cub18CUB_300001_SM_10006detail8for_each13static_kernelINS2_12policy_hub_t12policy_500_tEmN6thrust24THRUST_300001_SM_1000_NS8cuda_cub20__uninitialized_fill7functorINS7_10device_ptrIiEEiEEEEvT0_T1__param_0];
	mov.u32 	%r9, %ctaid.x;
	mul.wide.u32 	%rd1, %r9, 512;
	sub.s64 	%rd2, %rd5, %rd1;
	setp.lt.u64 	%p1, %rd2, 512;
	@%p1 bra 	$L__BB2_2;
	mov.u32 	%r11, %tid.x;
	cvta.to.global.u64 	%rd11, %rd4;
	cvt.u64.u32 	%rd12, %r11;
	add.s64 	%rd13, %rd1, %rd12;
	shl.b64 	%rd14, %rd13, 2;
	add.s64 	%rd15, %rd11, %rd14;
	st.global.u32 	[%rd15], %r3;
	st.global.u32 	[%rd15+1024], %r3;
	bra.uni 	$L__BB2_6;
$L__BB2_2:
	cvta.to.global.u64 	%rd6, %rd4;
	mov.u32 	%r2, %tid.x;
	cvt.u64.u32 	%rd7, %r2;
	setp.le.u64 	%p2, %rd2, %rd7;
	add.s64 	%rd8, %rd1, %rd7;
	shl.b64 	%rd9, %rd8, 2;
	add.s64 	%rd3, %rd6, %rd9;
	@%p2 bra 	$L__BB2_4;
	st.global.u32 	[%rd3], %r3;
$L__BB2_4:
	add.s32 	%r10, %r2, 256;
	cvt.u64.u32 	%rd10, %r10;
	setp.le.u64 	%p3, %rd2, %rd10;
	@%p3 bra 	$L__BB2_6;
	st.global.u32 	[%rd3+1024], %r3;
$L__BB2_6:
	ret;

}


// ===== COMPILED SASS (sm_100) =====

	.target	sm_100

	.elftype	@"ET_EXEC"


//--------------------- .note.nv.tkinfo           --------------------------
	.section	.note.nv.tkinfo,"",@"SHT_NOTE"
	.sectionflags	@"SHF_NOTE_NV_TKINFO"
	.tkinfo
        /*0018*/ 	.word	0x00000002
        /*0030*/ 	.string	""
        /*0030*/ 	.string	"ptxas"
        /*0030*/ 	.string	"Cuda compilation tools, release 13.0, V13.0.88"
        /*0030*/ 	.string	"Build cuda_13.0.r13.0/compiler.36424714_0"
        /*0030*/ 	.string	"-arch sm_100 -m 64 "



//--------------------- .note.nv.cuinfo           --------------------------
	.section	.note.nv.cuinfo,"",@"SHT_NOTE"
	.sectionflags	@"SHF_NOTE_NV_CUINFO"
        /*0018*/ 	.short	0x0002
        /*001a*/ 	.short	0x0064
        /*001c*/ 	.short	0x0082
	.zero		2


//--------------------- .nv.info                  --------------------------
	.section	.nv.info,"",@"SHT_CUDA_INFO"
	.align	4


	//----- nvinfo : EIATTR_REGCOUNT
	.align		4
        /*0000*/ 	.byte	0x04, 0x2f
        /*0002*/ 	.short	(.L_46 - .L_45)
	.align		4
.L_45:
        /*0004*/ 	.word	index@(_Z14pseudo_elisismPKiPi)
        /*0008*/ 	.word	0x00000010


	//----- nvinfo : EIATTR_FRAME_SIZE
	.align		4
.L_46:
        /*000c*/ 	.byte	0x04, 0x11
        /*000e*/ 	.short	(.L_48 - .L_47)
	.align		4
.L_47:
        /*0010*/ 	.word	index@(_Z14pseudo_elisismPKiPi)
        /*0014*/ 	.word	0x00000000


	//----- nvinfo : EIATTR_REGCOUNT
	.align		4
.L_48:
        /*0018*/ 	.byte	0x04, 0x2f
        /*001a*/ 	.short	(.L_50 - .L_49)
	.align		4
.L_49:
        /*001c*/ 	.word	index@(_ZN3cub18CUB_300001_SM_10006detail11EmptyKernelIvEEvv)
        /*0020*/ 	.word	0x00000004


	//----- nvinfo : EIATTR_FRAME_SIZE
	.align		4
.L_50:
        /*0024*/ 	.byte	0x04, 0x11
        /*0026*/ 	.short	(.L_52 - .L_51)
	.align		4
.L_51:
        /*0028*/ 	.word	index@(_ZN3cub18CUB_300001_SM_10006detail11EmptyKernelIvEEvv)
        /*002c*/ 	.word	0x00000000


	//----- nvinfo : EIATTR_REGCOUNT
	.align		4
.L_52:
        /*0030*/ 	.byte	0x04, 0x2f
        /*0032*/ 	.short	(.L_54 - .L_53)
	.align		4
.L_53:
        /*0034*/ 	.word	index@(_ZN3cub18CUB_300001_SM_10006detail8for_each13static_kernelINS2_12policy_hub_t12policy_500_tEmN6thrust24THRUST_300001_SM_1000_NS8cuda_cub20__uninitialized_fill7functorINS7_10device_ptrIiEEiEEEEvT0_T1_)
        /*0038*/ 	.word	0x00000008


	//----- nvinfo : EIATTR_FRAME_SIZE
	.align		4
.L_54:
        /*003c*/ 	.byte	0x04, 0x11
        /*003e*/ 	.short	(.L_56 - .L_55)
	.align		4
.L_55:
        /*0040*/ 	.word	index@(_ZN3cub18CUB_300001_SM_10006detail8for_each13static_kernelINS2_12policy_hub_t12policy_500_tEmN6thrust24THRUST_300001_SM_1000_NS8cuda_cub20__uninitialized_fill7functorINS7_10device_ptrIiEEiEEEEvT0_T1_)
        /*0044*/ 	.word	0x00000000


	//----- nvinfo : EIATTR_MIN_STACK_SIZE
	.align		4
.L_56:
        /*0048*/ 	.byte	0x04, 0x12
        /*004a*/ 	.short	(.L_58 - .L_57)
	.align		4
.L_57:
        /*004c*/ 	.word	index@(_ZN3cub18CUB_300001_SM_10006detail8for_each13static_kernelINS2_12policy_hub_t12policy_500_tEmN6thrust24THRUST_300001_SM_1000_NS8cuda_cub20__uninitialized_fill7functorINS7_10device_ptrIiEEiEEEEvT0_T1_)
        /*0050*/ 	.word	0x00000000


	//----- nvinfo : EIATTR_MIN_STACK_SIZE
	.align		4
.L_58:
        /*0054*/ 	.byte	0x04, 0x12
        /*0056*/ 	.short	(.L_60 - .L_59)
	.align		4
.L_59:
        /*0058*/ 	.word	index@(_ZN3cub18CUB_300001_SM_10006detail11EmptyKernelIvEEvv)
        /*005c*/ 	.word	0x00000000


	//----- nvinfo : EIATTR_MIN_STACK_SIZE
	.align		4
.L_60:
        /*0060*/ 	.byte	0x04, 0x12
        /*0062*/ 	.short	(.L_62 - .L_61)
	.align		4
.L_61:
        /*0064*/ 	.word	index@(_Z14pseudo_elisismPKiPi)
        /*0068*/ 	.word	0x00000000
.L_62:


//--------------------- .nv.compat                --------------------------
	.section	.nv.compat,"",@"SHT_CUDA_COMPAT_INFO"
	.align	4
        /*0000*/ 	.byte	0x02, 0x09, 0x00, 0x00, 0x02, 0x02, 0x01, 0x00, 0x02, 0x05, 0x05, 0x00, 0x03, 0x07, 0x01, 0x01
        /*0010*/ 	.byte	0x02, 0x03, 0x00, 0x00, 0x02, 0x06, 0x01, 0x00, 0x04, 0x0b, 0x08, 0x00, 0x09, 0x00, 0x00, 0x00
        /*0020*/ 	.byte	0x00, 0x00, 0x00, 0x00


//--------------------- .nv.info._ZN3cub18CUB_300001_SM_10006detail8for_each13static_kernelINS2_12policy_hub_t12policy_500_tEmN6thrust24THRUST_300001_SM_1000_NS8cuda_cub20__uninitialized_fill7functorINS7_10device_ptrIiEEiEEEEvT0_T1_ --------------------------
	.section	.nv.info._ZN3cub18CUB_300001_SM_10006detail8for_each13static_kernelINS2_12policy_hub_t12policy_500_tEmN6thrust24THRUST_300001_SM_1000_NS8cuda_cub20__uninitialized_fill7functorINS7_10device_ptrIiEEiEEEEvT0_T1_,"",@"SHT_CUDA_INFO"
	.sectionflags	@""
	.align	4


	//----- nvinfo : EIATTR_CUDA_API_VERSION
	.align		4
        /*0000*/ 	.byte	0x04, 0x37
        /*0002*/ 	.short	(.L_64 - .L_63)
.L_63:
        /*0004*/ 	.word	0x00000082


	//----- nvinfo : EIATTR_KPARAM_INFO
	.align		4
.L_64:
        /*0008*/ 	.byte	0x04, 0x17
        /*000a*/ 	.short	(.L_66 - .L_65)
.L_65:
        /*000c*/ 	.word	0x00000000
        /*0010*/ 	.short	0x0001
        /*0012*/ 	.short	0x0008
        /*0014*/ 	.byte	0x00, 0xf0, 0x41, 0x00


	//----- nvinfo : EIATTR_KPARAM_INFO
	.align		4
.L_66:
        /*0018*/ 	.byte	0x04, 0x17
        /*001a*/ 	.short	(.L_68 - .L_67)
.L_67:
        /*001c*/ 	.word	0x00000000
        /*0020*/ 	.short	0x0000
        /*0022*/ 	.short	0x0000
        /*0024*/ 	.byte	0x00, 0xf0, 0x21, 0x00


	//----- nvinfo : EIATTR_SPARSE_MMA_MASK
	.align		4
.L_68:
        /*0028*/ 	.byte	0x03, 0x50
        /*002a*/ 	.short	0x0000


	//----- nvinfo : EIATTR_MAXREG_COUNT
	.align		4
        /*002c*/ 	.byte	0x03, 0x1b
        /*002e*/ 	.short	0x00ff


	//----- nvinfo : EIATTR_MERCURY_ISA_VERSION
	.align		4
        /*0030*/ 	.byte	0x03, 0x5f
        /*0032*/ 	.short	0x0101


	//----- nvinfo : EIATTR_VRC_CTA_INIT_COUNT
	.align		4
        /*0034*/ 	.byte	0x02, 0x4a
	.zero		1
	.zero		1


	//----- nvinfo : EIATTR_EXIT_INSTR_OFFSETS
	.align		4
        /*0038*/ 	.byte	0x04, 0x1c
        /*003a*/ 	.short	(.L_70 - .L_69)


	//   ....[0]....
.L_69:
        /*003c*/ 	.word	0x00000130


	//   ....[1]....
        /*0040*/ 	.word	0x00000230


	//   ....[2]....
        /*0044*/ 	.word	0x00000260


	//----- nvinfo : EIATTR_MAX_THREADS
	.align		4
.L_70:
        /*0048*/ 	.byte	0x04, 0x05
        /*004a*/ 	.short	(.L_72 - .L_71)
.L_71:
        /*004c*/ 	.word	0x00000100
        /*0050*/ 	.word	0x00000001
        /*0054*/ 	.word	0x00000001


	//----- nvinfo : EIATTR_CBANK_PARAM_SIZE
	.align		4
.L_72:
        /*0058*/ 	.byte	0x03, 0x19
        /*005a*/ 	.short	0x0018


	//----- nvinfo : EIATTR_PARAM_CBANK
	.align		4
        /*005c*/ 	.byte	0x04, 0x0a
        /*005e*/ 	.short	(.L_74 - .L_73)
	.align		4
.L_73:
        /*0060*/ 	.word	index@(.nv.constant0._ZN3cub18CUB_300001_SM_10006detail8for_each13static_kernelINS2_12policy_hub_t12policy_500_tEmN6thrust24THRUST_300001_SM_1000_NS8cuda_cub20__uninitialized_fill7functorINS7_10device_ptrIiEEiEEEEvT0_T1_)
        /*0064*/ 	.short	0x0380
        /*0066*/ 	.short	0x0018


	//----- nvinfo : EIATTR_SW_WAR
	.align		4
.L_74:
        /*0068*/ 	.byte	0x04, 0x36
        /*006a*/ 	.short	(.L_76 - .L_75)
.L_75:
        /*006c*/ 	.word	0x00000008
.L_76:


//--------------------- .nv.info._ZN3cub18CUB_300001_SM_10006detail11EmptyKernelIvEEvv --------------------------
	.section	.nv.info._ZN3cub18CUB_300001_SM_10006detail11EmptyKernelIvEEvv,"",@"SHT_CUDA_INFO"
	.sectionflags	@""
	.align	4


	//----- nvinfo : EIATTR_CUDA_API_VERSION
	.align		4
        /*0000*/ 	.byte	0x04, 0x37
        /*0002*/ 	.short	(.L_78 - .L_77)
.L_77:
        /*0004*/ 	.word	0x00000082


	//----- nvinfo : EIATTR_SPARSE_MMA_MASK
	.align		4
.L_78:
        /*0008*/ 	.byte	0x03, 0x50
        /*000a*/ 	.short	0x0000


	//----- nvinfo : EIATTR_MAXREG_COUNT
	.align		4
        /*000c*/ 	.byte	0x03, 0x1b
        /*000e*/ 	.short	0x00ff


	//----- nvinfo : EIATTR_MERCURY_ISA_VERSION
	.align		4
        /*0010*/ 	.byte	0x03, 0x5f
        /*0012*/ 	.short	0x0101


	//----- nvinfo : EIATTR_VRC_CTA_INIT_COUNT
	.align		4
        /*0014*/ 	.byte	0x02, 0x4a
	.zero		1
	.zero		1


	//----- nvinfo : EIATTR_EXIT_INSTR_OFFSETS
	.align		4
        /*0018*/ 	.byte	0x04, 0x1c
        /*001a*/ 	.short	(.L_80 - .L_79)


	//   ....[0]....
.L_79:
        /*001c*/ 	.word	0x00000010


	//----- nvinfo : EIATTR_SW_WAR
	.align		4
.L_80:
        /*0020*/ 	.byte	0x04, 0x36
        /*0022*/ 	.short	(.L_82 - .L_81)
.L_81:
        /*0024*/ 	.word	0x00000008
.L_82:


//--------------------- .nv.info._Z14pseudo_elisismPKiPi --------------------------
	.section	.nv.info._Z14pseudo_elisismPKiPi,"",@"SHT_CUDA_INFO"
	.sectionflags	@""
	.align	4


	//----- nvinfo : EIATTR_CUDA_API_VERSION
	.align		4
        /*0000*/ 	.byte	0x04, 0x37
        /*0002*/ 	.short	(.L_84 - .L_83)
.L_83:
        /*0004*/ 	.word	0x00000082


	//----- nvinfo : EIATTR_KPARAM_INFO
	.align		4
.L_84:
        /*0008*/ 	.byte	0x04, 0x17
        /*000a*/ 	.short	(.L_86 - .L_85)
.L_85:
        /*000c*/ 	.word	0x00000000
        /*0010*/ 	.short	0x0001
        /*0012*/ 	.short	0x0008
        /*0014*/ 	.byte	0x00, 0xf5, 0x21, 0x00


	//----- nvinfo : EIATTR_KPARAM_INFO
	.align		4
.L_86:
        /*0018*/ 	.byte	0x04, 0x17
        /*001a*/ 	.short	(.L_88 - .L_87)
.L_87:
        /*001c*/ 	.word	0x00000000
        /*0020*/ 	.short	0x0000
        /*0022*/ 	.short	0x0000
        /*0024*/ 	.byte	0x00, 0xf5, 0x21, 0x00


	//----- nvinfo : EIATTR_SPARSE_MMA_MASK
	.align		4
.L_88:
        /*0028*/ 	.byte	0x03, 0x50
        /*002a*/ 	.short	0x0000


	//----- nvinfo : EIATTR_MAXREG_COUNT
	.align		4
        /*002c*/ 	.byte	0x03, 0x1b
        /*002e*/ 	.short	0x00ff


	//----- nvinfo : EIATTR_NUM_BARRIERS
	.align		4
        /*0030*/ 	.byte	0x02, 0x4c
        /*0032*/ 	.byte	0x01
	.zero		1


	//----- nvinfo : EIATTR_MERCURY_ISA_VERSION
	.align		4
        /*0034*/ 	.byte	0x03, 0x5f
        /*0036*/ 	.short	0x0101


	//----- nvinfo : EIATTR_VRC_CTA_INIT_COUNT
	.align		4
        /*0038*/ 	.byte	0x02, 0x4a
	.zero		1
	.zero		1


	//----- nvinfo : EIATTR_EXIT_INSTR_OFFSETS
	.align		4
        /*003c*/ 	.byte	0x04, 0x1c
        /*003e*/ 	.short	(.L_90 - .L_89)


	//   ....[0]....
.L_89:
        /*0040*/ 	.word	0x000002c0


	//   ....[1]....
        /*0044*/ 	.word	0x00000320


	//----- nvinfo : EIATTR_CRS_STACK_SIZE
	.align		4
.L_90:
        /*0048*/ 	.byte	0x04, 0x1e
        /*004a*/ 	.short	(.L_92 - .L_91)
.L_91:
        /*004c*/ 	.word	0x00000000


	//----- nvinfo : EIATTR_CBANK_PARAM_SIZE
	.align		4
.L_92:
        /*0050*/ 	.byte	0x03, 0x19
        /*0052*/ 	.short	0x0010


	//----- nvinfo : EIATTR_PARAM_CBANK
	.align		4
        /*0054*/ 	.byte	0x04, 0x0a
        /*0056*/ 	.short	(.L_94 - .L_93)
	.align		4
.L_93:
        /*0058*/ 	.word	index@(.nv.constant0._Z14pseudo_elisismPKiPi)
        /*005c*/ 	.short	0x0380
        /*005e*/ 	.short	0x0010


	//----- nvinfo : EIATTR_SW_WAR
	.align		4
.L_94:
        /*0060*/ 	.byte	0x04, 0x36
        /*0062*/ 	.short	(.L_96 - .L_95)
.L_95:
        /*0064*/ 	.word	0x00000008
.L_96:


//--------------------- .nv.callgraph             --------------------------
	.section	.nv.callgraph,"",@"SHT_CUDA_CALLGRAPH"
	.align	4
	.sectionentsize	8
	.align		4
        /*0000*/ 	.word	0x00000000
	.align		4
        /*0004*/ 	.word	0xffffffff
	.align		4
        /*0008*/ 	.word	0x00000000
	.align		4
        /*000c*/ 	.word	0xfffffffe
	.align		4
        /*0010*/ 	.word	0x00000000
	.align		4
        /*0014*/ 	.word	0xfffffffd
	.align		4
        /*0018*/ 	.word	0x00000000
	.align		4
        /*001c*/ 	.word	0xfffffffc


//--------------------- .nv.constant4             --------------------------
	.section	.nv.constant4,"a",@progbits
	.align	8
	.align		8
.nv.constant4:
        /*0000*/ 	.dword	_ZN34_INTERNAL_b38d4719_4_k_cu_534e40fe4cuda3std3__45__cpo5beginE
	.align		8
        /*0008*/ 	.dword	_ZN34_INTERNAL_b38d4719_4_k_cu_534e40fe4cuda3std3__45__cpo3endE
	.align		8
        /*0010*/ 	.dword	_ZN34_INTERNAL_b38d4719_4_k_cu_534e40fe4cuda3std3__45__cpo6cbeginE
	.align		8
        /*0018*/ 	.dword	_ZN34_INTERNAL_b38d4719_4_k_cu_534e40fe4cuda3std3__45__cpo4cendE
	.align		8
        /*0020*/ 	.dword	_ZN34_INTERNAL_b38d4719_4_k_cu_534e40fe4cuda3std3__45__cpo6rbeginE
	.align		8
        /*0028*/ 	.dword	_ZN34_INTERNAL_b38d4719_4_k_cu_534e40fe4cuda3std3__45__cpo4rendE
	.align		8
        /*0030*/ 	.dword	_ZN34_INTERNAL_b38d4719_4_k_cu_534e40fe4cuda3std3__45__cpo7crbeginE
	.align		8
        /*0038*/ 	.dword	_ZN34_INTERNAL_b38d4719_4_k_cu_534e40fe4cuda3std3__45__cpo5crendE
	.align		8
        /*0040*/ 	.dword	_ZN34_INTERNAL_b38d4719_4_k_cu_534e40fe4cuda3std3__436_GLOBAL__N__b38d4719_4_k_cu_534e40fe6ignoreE
	.align		8
        /*0048*/ 	.dword	_ZN34_INTERNAL_b38d4719_4_k_cu_534e40fe4cuda3std3__419piecewise_constructE
	.align		8
        /*0050*/ 	.dword	_ZN34_INTERNAL_b38d4719_4_k_cu_534e40fe4cuda3std3__48in_placeE
	.align		8
        /*0058*/ 	.dword	_ZN34_INTERNAL_b38d4719_4_k_cu_534e40fe4cuda3std3__420unreachable_sentinelE
	.align		8
        /*0060*/ 	.dword	_ZN34_INTERNAL_b38d4719_4_k_cu_534e40fe4cuda3std3__47nulloptE
	.align		8
        /*0068*/ 	.dword	_ZN34_INTERNAL_b38d4719_4_k_cu_534e40fe4cuda3std3__48unexpectE
	.align		8
        /*0070*/ 	.dword	_ZN34_INTERNAL_b38d4719_4_k_cu_534e40fe4cuda3std6ranges3__45__cpo4swapE
	.align		8
        /*0078*/ 	.dword	_ZN34_INTERNAL_b38d4719_4_k_cu_534e40fe4cuda3std6ranges3__45__cpo9iter_moveE
	.align		8
        /*0080*/ 	.dword	_ZN34_INTERNAL_b38d4719_4_k_cu_534e40fe4cuda3std6ranges3__45__cpo5beginE
	.align		8
        /*0088*/ 	.dword	_ZN34_INTERNAL_b38d4719_4_k_cu_534e40fe4cuda3std6ranges3__45__cpo3endE
	.align		8
        /*0090*/ 	.dword	_ZN34_INTERNAL_b38d4719_4_k_cu_534e40fe4cuda3std6ranges3__45__cpo6cbeginE
	.align		8
        /*0098*/ 	.dword	_ZN34_INTERNAL_b38d4719_4_k_cu_534e40fe4cuda3std6ranges3__45__cpo4cendE
	.align		8
        /*00a0*/ 	.dword	_ZN34_INTERNAL_b38d4719_4_k_cu_534e40fe4cuda3std6ranges3__45__cpo7advanceE
	.align		8
        /*00a8*/ 	.dword	_ZN34_INTERNAL_b38d4719_4_k_cu_534e40fe4cuda3std6ranges3__45__cpo9iter_swapE
	.align		8
        /*00b0*/ 	.dword	_ZN34_INTERNAL_b38d4719_4_k_cu_534e40fe4cuda3std6ranges3__45__cpo4nextE
	.align		8
        /*00b8*/ 	.dword	_ZN34_INTERNAL_b38d4719_4_k_cu_534e40fe4cuda3std6ranges3__45__cpo4prevE
	.align		8
        /*00c0*/ 	.dword	_ZN34_INTERNAL_b38d4719_4_k_cu_534e40fe4cuda3std6ranges3__45__cpo4dataE
	.align		8
        /*00c8*/ 	.dword	_ZN34_INTERNAL_b38d4719_4_k_cu_534e40fe4cuda3std6ranges3__45__cpo5cdataE
	.align		8
        /*00d0*/ 	.dword	_ZN34_INTERNAL_b38d4719_4_k_cu_534e40fe4cuda3std6ranges3__45__cpo4sizeE
	.align		8
        /*00d8*/ 	.dword	_ZN34_INTERNAL_b38d4719_4_k_cu_534e40fe4cuda3std6ranges3__45__cpo5ssizeE
	.align		8
        /*00e0*/ 	.dword	_ZN34_INTERNAL_b38d4719_4_k_cu_534e40fe4cuda3std6ranges3__45__cpo8distanceE
	.align		8
        /*00e8*/ 	.dword	_ZN34_INTERNAL_b38d4719_4_k_cu_534e40fe6thrust24THRUST_300001_SM_1000_NS8cuda_cub3parE
	.align		8
        /*00f0*/ 	.dword	_ZN34_INTERNAL_b38d4719_4_k_cu_534e40fe6thrust24THRUST_300001_SM_1000_NS8cuda_cub10par_nosyncE
	.align		8
        /*00f8*/ 	.dword	_ZN34_INTERNAL_b38d4719_4_k_cu_534e40fe6thrust24THRUST_300001_SM_1000_NS6system6detail10sequential3seqE
	.align		8
        /*0100*/ 	.dword	_ZN34_INTERNAL_b38d4719_4_k_cu_534e40fe6thrust24THRUST_300001_SM_1000_NS6system3cpp3parE
	.align		8
        /*0108*/ 	.dword	_ZN34_INTERNAL_b38d4719_4_k_cu_534e40fe6thrust24THRUST_300001_SM_1000_NS12placeholders2_1E
	.align		8
        /*0110*/ 	.dword	_ZN34_INTERNAL_b38d4719_4_k_cu_534e40fe6thrust24THRUST_300001_SM_1000_NS12placeholders2_2E
	.align		8
        /*0118*/ 	.dword	_ZN34_INTERNAL_b38d4719_4_k_cu_534e40fe6thrust24THRUST_300001_SM_1000_NS12placeholders2_3E
	.align		8
        /*0120*/ 	.dword	_ZN34_INTERNAL_b38d4719_4_k_cu_534e40fe6thrust24THRUST_300001_SM_1000_NS12placeholders2_4E
	.align		8
        /*0128*/ 	.dword	_ZN34_INTERNAL_b38d4719_4_k_cu_534e40fe6thrust24THRUST_300001_SM_1000_NS12placeholders2_5E
	.align		8
        /*0130*/ 	.dword	_ZN34_INTERNAL_b38d4719_4_k_cu_534e40fe6thrust24THRUST_300001_SM_1000_NS12placeholders2_6E
	.align		8
        /*0138*/ 	.dword	_ZN34_INTERNAL_b38d4719_4_k_cu_534e40fe6thrust24THRUST_300001_SM_1000_NS12placeholders2_7E
	.align		8
        /*0140*/ 	.dword	_ZN34_INTERNAL_b38d4719_4_k_cu_534e40fe6thrust24THRUST_300001_SM_1000_NS12placeholders2_8E
	.align		8
        /*0148*/ 	.dword	_ZN34_INTERNAL_b38d4719_4_k_cu_534e40fe6thrust24THRUST_300001_SM_1000_NS12placeholders2_9E
	.align		8
        /*0150*/ 	.dword	_ZN34_INTERNAL_b38d4719_4_k_cu_534e40fe6thrust24THRUST_300001_SM_1000_NS12placeholders3_10E
	.align		8
        /*0158*/ 	.dword	_ZN34_INTERNAL_b38d4719_4_k_cu_534e40fe6thrust24THRUST_300001_SM_1000_NS3seqE
	.align		8
        /*0160*/ 	.dword	_ZN34_INTERNAL_b38d4719_4_k_cu_534e40fe6thrust24THRUST_300001_SM_1000_NS6deviceE


//--------------------- .text._ZN3cub18CUB_300001_SM_10006detail8for_each13static_kernelINS2_12policy_hub_t12policy_500_tEmN6thrust24THRUST_300001_SM_1000_NS8cuda_cub20__uninitialized_fill7functorINS7_10device_ptrIiEEiEEEEvT0_T1_ --------------------------
	.section	.text._ZN3cub18CUB_300001_SM_10006detail8for_each13static_kernelINS2_12policy_hub_t12policy_500_tEmN6thrust24THRUST_300001_SM_1000_NS8cuda_cub20__uninitialized_fill7functorINS7_10device_ptrIiEEiEEEEvT0_T1_,"ax",@progbits
	.align	128
        .global         _ZN3cub18CUB_300001_SM_10006detail8for_each13static_kernelINS2_12policy_hub_t12policy_500_tEmN6thrust24THRUST_300001_SM_1000_NS8cuda_cub20__uninitialized_fill7functorINS7_10device_ptrIiEEiEEEEvT0_T1_
        .type           _ZN3cub18CUB_300001_SM_10006detail8for_each13static_kernelINS2_12policy_hub_t12policy_500_tEmN6thrust24THRUST_300001_SM_1000_NS8cuda_cub20__uninitialized_fill7functorINS7_10device_ptrIiEEiEEEEvT0_T1_,@function
        .size           _ZN3cub18CUB_300001_SM_10006detail8for_each13static_kernelINS2_12policy_hub_t12policy_500_tEmN6thrust24THRUST_300001_SM_1000_NS8cuda_cub20__uninitialized_fill7functorINS7_10device_ptrIiEEiEEEEvT0_T1_,(.L_x_8 - _ZN3cub18CUB_300001_SM_10006detail8for_each13static_kernelINS2_12policy_hub_t12policy_500_tEmN6thrust24THRUST_300001_SM_1000_NS8cuda_cub20__uninitialized_fill7functorINS7_10device_ptrIiEEiEEEEvT0_T1_)
        .other          _ZN3cub18CUB_300001_SM_10006detail8for_each13static_kernelINS2_12policy_hub_t12policy_500_tEmN6thrust24THRUST_300001_SM_1000_NS8cuda_cub20__uninitialized_fill7functorINS7_10device_ptrIiEEiEEEEvT0_T1_,@"STO_CUDA_ENTRY STV_DEFAULT"
_ZN3cub18CUB_300001_SM_10006detail8for_each13static_kernelINS2_12policy_hub_t12policy_500_tEmN6thrust24THRUST_300001_SM_1000_NS8cuda_cub20__uninitialized_fill7functorINS7_10device_ptrIiEEiEEEEvT0_T1_:
.text._ZN3cub18CUB_300001_SM_10006detail8for_each13static_kernelINS2_12policy_hub_t12policy_500_tEmN6thrust24THRUST_300001_SM_1000_NS8cuda_cub20__uninitialized_fill7functorINS7_10device_ptrIiEEiEEEEvT0_T1_:
[----:B------:R-:W-:Y:S08]  /*0000*/  LDC R1, c[0x0][0x37c] ;  /* 0x0000df00ff017b82 */ /* 0x000ff00000000800 */
[----:B------:R-:W0:Y:S01]  /*0010*/  S2UR UR4, SR_CTAID.X ;  /* 0x00000000000479c3 */ /* 0x000e220000002500 */
[----:B------:R-:W1:Y:S01]  /*0020*/  LDCU.64 UR6, c[0x0][0x380] ;  /* 0x00007000ff0677ac */ /* 0x000e620008000a00 */
[----:B------:R-:W2:Y:S01]  /*0030*/  LDCU.64 UR8, c[0x0][0x358] ;  /* 0x00006b00ff0877ac */ /* 0x000ea20008000a00 */
[----:B0-----:R-:W-:-:S04]  /*0040*/  UIMAD.WIDE.U32 UR4, UR4, 0x200, URZ ;  /* 0x00000200040478a5 */ /* 0x001fc8000f8e00ff */
[----:B-1----:R-:W-:-:S04]  /*0050*/  UIADD3 UR6, UP0, UPT, -UR4, UR6, URZ ;  /* 0x0000000604067290 */ /* 0x002fc8000ff1e1ff */
[----:B------:R-:W-:Y:S02]  /*0060*/  UIADD3.X UR7, UPT, UPT, ~UR5, UR7, URZ, UP0, !UPT ;  /* 0x0000000705077290 */ /* 0x000fe400087fe5ff */
[----:B------:R-:W-:-:S04]  /*0070*/  UISETP.GE.U32.AND UP0, UPT, UR6, 0x200, UPT ;  /* 0x000002000600788c */ /* 0x000fc8000bf06070 */
[----:B------:R-:W-:-:S09]  /*0080*/  UISETP.GE.U32.AND.EX UP0, UPT, UR7, URZ, UPT, UP0 ;  /* 0x000000ff0700728c */ /* 0x000fd2000bf06100 */
[----:B--2---:R-:W-:Y:S05]  /*0090*/  BRA.U !UP0, `(.L_x_0) ;  /* 0x0000000108287547 */ /* 0x004fea000b800000 */
[----:B------:R-:W0:Y:S01]  /*00a0*/  S2R R0, SR_TID.X ;  /* 0x0000000000007919 */ /* 0x000e220000002100 */
[----:B------:R-:W1:Y:S01]  /*00b0*/  LDCU.64 UR6, c[0x0][0x388] ;  /* 0x00007100ff0677ac */ /* 0x000e620008000a00 */
[----:B------:R-:W2:Y:S01]  /*00c0*/  LDC R5, c[0x0][0x390] ;  /* 0x0000e400ff057b82 */ /* 0x000ea20000000800 */
[----:B0-----:R-:W-:-:S05]  /*00d0*/  IADD3 R0, P0, PT, R0, UR4, RZ ;  /* 0x0000000400007c10 */ /* 0x001fca000ff1e0ff */
[----:B------:R-:W-:Y:S01]  /*00e0*/  IMAD.X R3, RZ, RZ, UR5, P0 ;  /* 0x00000005ff037e24 */ /* 0x000fe200080e06ff */
[----:B-1----:R-:W-:-:S04]  /*00f0*/  LEA R2, P0, R0, UR6, 0x2 ;  /* 0x0000000600027c11 */ /* 0x002fc8000f8010ff */
[----:B------:R-:W-:-:S05]  /*0100*/  LEA.HI.X R3, R0, UR7, R3, 0x2, P0 ;  /* 0x0000000700037c11 */ /* 0x000fca00080f1403 */
[----:B--2---:R-:W-:Y:S04]  /*0110*/  STG.E desc[UR8][R2.64], R5 ;  /* 0x0000000502007986 */ /* 0x004fe8000c101908 */
[----:B------:R-:W-:Y:S01]  /*0120*/  STG.E desc[UR8][R2.64+0x400], R5 ;  /* 0x0004000502007986 */ /* 0x000fe2000c101908 */
[----:B------:R-:W-:Y:S05]  /*0130*/  EXIT ;  /* 0x000000000000794d */ /* 0x000fea0003800000 */
.L_x_0:
[----:B------:R-:W0:Y:S01]  /*0140*/  S2R R0, SR_TID.X ;  /* 0x0000000000007919 */ /* 0x000e220000002100 */
[----:B------:R-:W-:Y:S01]  /*0150*/  IMAD.U32 R2, RZ, RZ, UR7 ;  /* 0x00000007ff027e24 */ /* 0x000fe2000f8e00ff */
[----:B------:R-:W1:Y:S01]  /*0160*/  LDCU.64 UR10, c[0x0][0x388] ;  /* 0x00007100ff0a77ac */ /* 0x000e620008000a00 */
[----:B------:R-:W-:Y:S01]  /*0170*/  IMAD.U32 R4, RZ, RZ, UR7 ;  /* 0x00000007ff047e24 */ /* 0x000fe2000f8e00ff */
[----:B0-----:R-:W-:-:S04]  /*0180*/  ISETP.LT.U32.AND P0, PT, R0, UR6, PT ;  /* 0x0000000600007c0c */ /* 0x001fc8000bf01070 */
[----:B------:R-:W-:Y:S01]  /*0190*/  ISETP.GT.U32.AND.EX P0, PT, R2, RZ, PT, P0 ;  /* 0x000000ff0200720c */ /* 0x000fe20003f04100 */
[C---:B------:R-:W-:Y:S01]  /*01a0*/  VIADD R2, R0.reuse, 0x100 ;  /* 0x0000010000027836 */ /* 0x040fe20000000000 */
[----:B------:R-:W-:-:S04]  /*01b0*/  IADD3 R0, P2, PT, R0, UR4, RZ ;  /* 0x0000000400007c10 */ /* 0x000fc8000ff5e0ff */
[----:B------:R-:W-:Y:S01]  /*01c0*/  ISETP.LT.U32.AND P1, PT, R2, UR6, PT ;  /* 0x0000000602007c0c */ /* 0x000fe2000bf21070 */
[----:B------:R-:W-:Y:S01]  /*01d0*/  IMAD.X R3, RZ, RZ, UR5, P2 ;  /* 0x00000005ff037e24 */ /* 0x000fe200090e06ff */
[----:B-1----:R-:W-:Y:S02]  /*01e0*/  LEA R2, P2, R0, UR10, 0x2 ;  /* 0x0000000a00027c11 */ /* 0x002fe4000f8410ff */
[----:B------:R-:W-:Y:S02]  /*01f0*/  ISETP.GT.U32.AND.EX P1, PT, R4, RZ, PT, P1 ;  /* 0x000000ff0400720c */ /* 0x000fe40003f24110 */
[----:B------:R-:W-:Y:S01]  /*0200*/  LEA.HI.X R3, R0, UR11, R3, 0x2, P2 ;  /* 0x0000000b00037c11 */ /* 0x000fe200090f1403 */
[----:B------:R-:W0:Y:S04]  /*0210*/  @P0 LDC R5, c[0x0][0x390] ;  /* 0x0000e400ff050b82 */ /* 0x000e280000000800 */
[----:B0-----:R0:W-:Y:S06]  /*0220*/  @P0 STG.E desc[UR8][R2.64], R5 ;  /* 0x0000000502000986 */ /* 0x0011ec000c101908 */
[----:B------:R-:W-:Y:S05]  /*0230*/  @!P1 EXIT ;  /* 0x000000000000994d */ /* 0x000fea0003800000 */
[----:B0-----:R-:W0:Y:S02]  /*0240*/  LDC R5, c[0x0][0x390] ;  /* 0x0000e400ff057b82 */ /* 0x001e240000000800 */
[----:B0-----:R-:W-:Y:S01]  /*0250*/  STG.E desc[UR8][R2.64+0x400], R5 ;  /* 0x0004000502007986 */ /* 0x001fe2000c101908 */
[----:B------:R-:W-:Y:S05]  /*0260*/  EXIT ;  /* 0x000000000000794d */ /* 0x000fea0003800000 */
.L_x_1:
[----:B------:R-:W-:-:S00]  /*0270*/  BRA `(.L_x_1) ;  /* 0xfffffffc00fc7947 */ /* 0x000fc0000383ffff */
[----:B------:R-:W-:-:S00]  /*0280*/  NOP ;  /* 0x0000000000007918 */ /* 0x000fc00000000000 */
[----:B------:R-:W-:-:S00]  /*0290*/  NOP ;  /* 0x0000000000007918 */ /* 0x000fc00000000000 */
[----:B------:R-:W-:-:S00]  /*02a0*/  NOP ;  /* 0x0000000000007918 */ /* 0x000fc00000000000 */
[----:B------:R-:W-:-:S00]  /*02b0*/  NOP ;  /* 0x0000000000007918 */ /* 0x000fc00000000000 */
[----:B------:R-:W-:-:S00]  /*02c0*/  NOP ;  /* 0x0000000000007918 */ /* 0x000fc00000000000 */
[----:B------:R-:W-:-:S00]  /*02d0*/  NOP ;  /* 0x0000000000007918 */ /* 0x000fc00000000000 */
[----:B------:R-:W-:-:S00]  /*02e0*/  NOP ;  /* 0x0000000000007918 */ /* 0x000fc00000000000 */
[----:B------:R-:W-:-:S00]  /*02f0*/  NOP ;  /* 0x0000000000007918 */ /* 0x000fc00000000000 */
.L_x_8:


//--------------------- .text._ZN3cub18CUB_300001_SM_10006detail11EmptyKernelIvEEvv --------------------------
	.section	.text._ZN3cub18CUB_300001_SM_10006detail11EmptyKernelIvEEvv,"ax",@progbits
	.align	128
        .global         _ZN3cub18CUB_300001_SM_10006detail11EmptyKernelIvEEvv
        .type           _ZN3cub18CUB_300001_SM_10006detail11EmptyKernelIvEEvv,@function
        .size           _ZN3cub18CUB_300001_SM_10006detail11EmptyKernelIvEEvv,(.L_x_9 - _ZN3cub18CUB_300001_SM_10006detail11EmptyKernelIvEEvv)
        .other          _ZN3cub18CUB_300001_SM_10006detail11EmptyKernelIvEEvv,@"STO_CUDA_ENTRY STV_DEFAULT"
_ZN3cub18CUB_300001_SM_10006detail11EmptyKernelIvEEvv:
.text._ZN3cub18CUB_300001_SM_10006detail11EmptyKernelIvEEvv:
[----:B------:R-:W-:Y:S01]  /*0000*/  LDC R1, c[0x0][0x37c] ;  /* 0x0000df00ff017b82 */ /* 0x000fe20000000800 */
[----:B------:R-:W-:Y:S05]  /*0010*/  EXIT ;  /* 0x000000000000794d */ /* 0x000fea0003800000 */
.L_x_2:
        /* <DEDUP_REMOVED lines=14> */
.L_x_9:


//--------------------- .text._Z14pseudo_elisismPKiPi --------------------------
	.section	.text._Z14pseudo_elisismPKiPi,"ax",@progbits
	.align	128
        .global         _Z14pseudo_elisismPKiPi
        .type           _Z14pseudo_elisismPKiPi,@function
        .size           _Z14pseudo_elisismPKiPi,(.L_x_10 - _Z14pseudo_elisismPKiPi)
        .other          _Z14pseudo_elisismPKiPi,@"STO_CUDA_ENTRY STV_DEFAULT"
_Z14pseudo_elisismPKiPi:
.text._Z14pseudo_elisismPKiPi:
[----:B------:R-:W-:Y:S01]  /*0000*/  LDC R1, c[0x0][0x37c] ;  /* 0x0000df00ff017b82 */ /* 0x000fe20000000800 */
[----:B------:R-:W0:Y:S07]  /*0010*/  S2R R9, SR_CTAID.X ;  /* 0x0000000000097919 */ /* 0x000e2e0000002500 */
[----:B------:R-:W0:Y:S01]  /*0020*/  LDC R11, c[0x0][0x360] ;  /* 0x0000d800ff0b7b82 */ /* 0x000e220000000800 */
[----:B------:R-:W1:Y:S01]  /*0030*/  LDCU.64 UR4, c[0x0][0x358] ;  /* 0x00006b00ff0477ac */ /* 0x000e620008000a00 */
[----:B------:R-:W0:Y:S06]  /*0040*/  S2R R10, SR_TID.X ;  /* 0x00000000000a7919 */ /* 0x000e2c0000002100 */
[----:B------:R-:W2:Y:S01]  /*0050*/  LDC.64 R2, c[0x0][0x380] ;  /* 0x0000e000ff027b82 */ /* 0x000ea20000000a00 */
[----:B0-----:R-:W-:-:S04]  /*0060*/  IMAD R5, R9, R11, R10 ;  /* 0x0000000b09057224 */ /* 0x001fc800078e020a */
[----:B--2---:R-:W-:-:S06]  /*0070*/  IMAD.WIDE R2, R5, 0x4, R2 ;  /* 0x0000000405027825 */ /* 0x004fcc00078e0202 */
[----:B-1----:R-:W2:Y:S01]  /*0080*/  LDG.E R2, desc[UR4][R2.64] ;  /* 0x0000000402027981 */ /* 0x002ea2000c1e1900 */
[----:B------:R-:W-:Y:S02]  /*0090*/  MOV R0, 0x400 ;  /* 0x0000040000007802 */ /* 0x000fe40000000f00 */
[----:B------:R-:W-:Y:S01]  /*00a0*/  ISETP.GE.U32.AND P0, PT, R11, 0x2, PT ;  /* 0x000000020b00780c */ /* 0x000fe20003f06070 */
[----:B------:R-:W0:Y:S02]  /*00b0*/  S2R R7, SR_CgaCtaId ;  /* 0x0000000000077919 */ /* 0x000e240000008800 */
[----:B0-----:R-:W-:-:S05]  /*00c0*/  LEA R0, R7, R0, 0x18 ;  /* 0x0000000007007211 */ /* 0x001fca00078ec0ff */
[----:B------:R-:W-:-:S04]  /*00d0*/  IMAD R7, R10, 0x4, R0 ;  /* 0x000000040a077824 */ /* 0x000fc800078e0200 */
[----:B------:R-:W-:Y:S01]  /*00e0*/  IMAD R4, R11, 0x4, R7 ;  /* 0x000000040b047824 */ /* 0x000fe200078e0207 */
[----:B--2---:R0:W-:Y:S04]  /*00f0*/  STS [R7], R2 ;  /* 0x0000000207007388 */ /* 0x0041e80000000800 */
[----:B------:R0:W-:Y:S01]  /*0100*/  STS [R4], R5 ;  /* 0x0000000504007388 */ /* 0x0001e20000000800 */
[----:B------:R-:W-:Y:S06]  /*0110*/  BAR.SYNC.DEFER_BLOCKING 0x0 ;  /* 0x0000000000007b1d */ /* 0x000fec0000010000 */
[----:B------:R-:W-:Y:S05]  /*0120*/  @!P0 BRA `(.L_x_3) ;  /* 0x0000000000588947 */ /* 0x000fea0003800000 */
[----:B0-----:R-:W-:-:S07]  /*0130*/  IMAD.MOV.U32 R2, RZ, RZ, R11 ;  /* 0x000000ffff027224 */ /* 0x001fce00078e000b */
.L_x_6:
[----:B------:R-:W-:Y:S01]  /*0140*/  SHF.R.U32.HI R13, RZ, 0x1, R2 ;  /* 0x00000001ff0d7819 */ /* 0x000fe20000011602 */
[----:B------:R-:W-:Y:S03]  /*0150*/  BSSY.RECONVERGENT B0, `(.L_x_4) ;  /* 0x000000f000007945 */ /* 0x000fe60003800200 */
[----:B------:R-:W-:-:S13]  /*0160*/  ISETP.GE.U32.AND P0, PT, R10, R13, PT ;  /* 0x0000000d0a00720c */ /* 0x000fda0003f06070 */
[----:B0-----:R-:W-:Y:S05]  /*0170*/  @P0 BRA `(.L_x_5) ;  /* 0x0000000000300947 */ /* 0x001fea0003800000 */
[----:B------:R-:W-:Y:S01]  /*0180*/  IMAD.SHL.U32 R6, R13, 0x4, RZ ;  /* 0x000000040d067824 */ /* 0x000fe200078e00ff */
[----:B------:R-:W-:Y:S04]  /*0190*/  LDS R3, [R7] ;  /* 0x0000000007037984 */ /* 0x000fe80000000800 */
[----:B------:R-:W-:-:S05]  /*01a0*/  IADD3 R5, PT, PT, R7, R6, RZ ;  /* 0x0000000607057210 */ /* 0x000fca0007ffe0ff */
[----:B------:R-:W0:Y:S02]  /*01b0*/  LDS R8, [R5] ;  /* 0x0000000005087984 */ /* 0x000e240000000800 */
[----:B0-----:R-:W-:-:S04]  /*01c0*/  ISETP.GE.AND P0, PT, R3, R8, PT ;  /* 0x000000080300720c */ /* 0x001fc80003f06270 */
[----:B------:R-:W-:-:S05]  /*01d0*/  SEL R6, R6, RZ, !P0 ;  /* 0x000000ff06067207 */ /* 0x000fca0004000000 */
[----:B------:R-:W-:-:S04]  /*01e0*/  IMAD.IADD R6, R7, 0x1, R6 ;  /* 0x0000000107067824 */ /* 0x000fc800078e0206 */
[----:B------:R-:W-:Y:S01]  /*01f0*/  IMAD R3, R11, 0x4, R6 ;  /* 0x000000040b037824 */ /* 0x000fe200078e0206 */
[----:B------:R-:W0:Y:S04]  /*0200*/  LDS R8, [R6] ;  /* 0x0000000006087984 */ /* 0x000e280000000800 */
[----:B0-----:R-:W-:Y:S04]  /*0210*/  STS [R7], R8 ;  /* 0x0000000807007388 */ /* 0x001fe80000000800 */
[----:B------:R-:W0:Y:S04]  /*0220*/  LDS R3, [R3] ;  /* 0x0000000003037984 */ /* 0x000e280000000800 */
[----:B0-----:R0:W-:Y:S02]  /*0230*/  STS [R4], R3 ;  /* 0x0000000304007388 */ /* 0x0011e40000000800 */
.L_x_5:
[----:B------:R-:W-:Y:S05]  /*0240*/  BSYNC.RECONVERGENT B0 ;  /* 0x0000000000007941 */ /* 0x000fea0003800200 */
.L_x_4:
[----:B------:R-:W-:Y:S01]  /*0250*/  BAR.SYNC.DEFER_BLOCKING 0x0 ;  /* 0x0000000000007b1d */ /* 0x000fe20000010000 */
[----:B------:R-:W-:Y:S02]  /*0260*/  ISETP.GT.U32.AND P0, PT, R2, 0x3, PT ;  /* 0x000000030200780c */ /* 0x000fe40003f04070 */
[----:B------:R-:W-:-:S11]  /*0270*/  MOV R2, R13 ;  /* 0x0000000d00027202 */ /* 0x000fd60000000f00 */
[----:B------:R-:W-:Y:S05]  /*0280*/  @P0 BRA `(.L_x_6) ;  /* 0xfffffffc00ac0947 */ /* 0x000fea000383ffff */
.L_x_3:
[----:B------:R-:W1:Y:S02]  /*0290*/  LDCU UR6, c[0x0][0x370] ;  /* 0x00006e00ff0677ac */ /* 0x000e640008000800 */
[----:B-1----:R-:W-:-:S04]  /*02a0*/  ISETP.GE.U32.AND P0, PT, R9, UR6, PT ;  /* 0x0000000609007c0c */ /* 0x002fc8000bf06070 */
[----:B------:R-:W-:-:S13]  /*02b0*/  ISETP.NE.OR P0, PT, R10, RZ, P0 ;  /* 0x000000ff0a00720c */ /* 0x000fda0000705670 */
[----:B------:R-:W-:Y:S05]  /*02c0*/  @P0 EXIT ;  /* 0x000000000000094d */ /* 0x000fea0003800000 */
[----:B------:R-:W-:Y:S01]  /*02d0*/  IMAD R0, R11, 0x4, R0 ;  /* 0x000000040b007824 */ /* 0x000fe200078e0200 */
[----:B0-----:R-:W0:Y:S04]  /*02e0*/  LDC.64 R2, c[0x0][0x388] ;  /* 0x0000e200ff027b82 */ /* 0x001e280000000a00 */
[----:B------:R-:W1:Y:S01]  /*02f0*/  LDS R5, [R0] ;  /* 0x0000000000057984 */ /* 0x000e620000000800 */
[----:B0-----:R-:W-:-:S05]  /*0300*/  IMAD.WIDE.U32 R2, R9, 0x4, R2 ;  /* 0x0000000409027825 */ /* 0x001fca00078e0002 */
[----:B-1----:R-:W-:Y:S01]  /*0310*/  STG.E desc[UR4][R2.64], R5 ;  /* 0x0000000502007986 */ /* 0x002fe2000c101904 */
[----:B------:R-:W-:Y:S05]  /*0320*/  EXIT ;  /* 0x000000000000794d */ /* 0x000fea0003800000 */
.L_x_7:
        /* <DEDUP_REMOVED lines=13> */
.L_x_10:


//--------------------- .nv.shared._ZN3cub18CUB_300001_SM_10006detail8for_each13static_kernelINS2_12policy_hub_t12policy_500_tEmN6thrust24THRUST_300001_SM_1000_NS8cuda_cub20__uninitialized_fill7functorINS7_10device_ptrIiEEiEEEEvT0_T1_ --------------------------
	.section	.nv.shared._ZN3cub18CUB_300001_SM_10006detail8for_each13static_kernelINS2_12policy_hub_t12policy_500_tEmN6thrust24THRUST_300001_SM_1000_NS8cuda_cub20__uninitialized_fill7functorINS7_10device_ptrIiEEiEEEEvT0_T1_,"aw",@nobits
	.sectionflags	@""
	.align	16
	.zero		1024


//--------------------- .nv.shared.reserved.0     --------------------------
	.section	.nv.shared.reserved.0,"aw",@nobits
	.weak		__nv_reservedSMEM_offset_0_alias
	.size		__nv_reservedSMEM_offset_0_alias, 0, 64
	.other		__nv_reservedSMEM_offset_0_alias,@"STO_CUDA_RESERVED_SHARED STV_DEFAULT"
__nv_reservedSMEM_offset_0_alias:
	.zero		0
	.zero		64


//--------------------- .nv.global                --------------------------
	.section	.nv.global,"aw",@nobits
.nv.global:
	.type		_ZN34_INTERNAL_b38d4719_4_k_cu_534e40fe6thrust24THRUST_300001_SM_1000_NS12placeholders2_8E,@object
	.size		_ZN34_INTERNAL_b38d4719_4_k_cu_534e40fe6thrust24THRUST_300001_SM_1000_NS12placeholders2_8E,(_ZN34_INTERNAL_b38d4719_4_k_cu_534e40fe4cuda3std3__436_GLOBAL__N__b38d4719_4_k_cu_534e40fe6ignoreE - _ZN34_INTERNAL_b38d4719_4_k_cu_534e40fe6thrust24THRUST_300001_SM_1000_NS12placeholders2_8E)
_ZN34_INTERNAL_b38d4719_4_k_cu_534e40fe6thrust24THRUST_300001_SM_1000_NS12placeholders2_8E:
	.zero		1
	.type		_ZN34_INTERNAL_b38d4719_4_k_cu_534e40fe4cuda3std3__436_GLOBAL__N__b38d4719_4_k_cu_534e40fe6ignoreE,@object
	.size		_ZN34_INTERNAL_b38d4719_4_k_cu_534e40fe4cuda3std3__436_GLOBAL__N__b38d4719_4_k_cu_534e40fe6ignoreE,(_ZN34_INTERNAL_b38d4719_4_k_cu_534e40fe4cuda3std6ranges3__45__cpo4dataE - _ZN34_INTERNAL_b38d4719_4_k_cu_534e40fe4cuda3std3__436_GLOBAL__N__b38d4719_4_k_cu_534e40fe6ignoreE)
_ZN34_INTERNAL_b38d4719_4_k_cu_534e40fe4cuda3std3__436_GLOBAL__N__b38d4719_4_k_cu_534e40fe6ignoreE:
	.zero		1
	.type		_ZN34_INTERNAL_b38d4719_4_k_cu_534e40fe4cuda3std6ranges3__45__cpo4dataE,@object
	.size		_ZN34_INTERNAL_b38d4719_4_k_cu_534e40fe4cuda3std6ranges3__45__cpo4dataE,(_ZN34_INTERNAL_b38d4719_4_k_cu_534e40fe6thrust24THRUST_300001_SM_1000_NS6system3cpp3parE - _ZN34_INTERNAL_b38d4719_4_k_cu_534e40fe4cuda3std6ranges3__45__cpo4dataE)
_ZN34_INTERNAL_b38d4719_4_k_cu_534e40fe4cuda3std6ranges3__45__cpo4dataE:
	.zero		1
	.type		_ZN34_INTERNAL_b38d4719_4_k_cu_534e40fe6thrust24THRUST_300001_SM_1000_NS6system3cpp3parE,@object
	.size		_ZN34_INTERNAL_b38d4719_4_k_cu_534e40fe6thrust24THRUST_300001_SM_1000_NS6system3cpp3parE,(_ZN34_INTERNAL_b38d4719_4_k_cu_534e40fe4cuda3std3__45__cpo5beginE - _ZN34_INTERNAL_b38d4719_4_k_cu_534e40fe6thrust24THRUST_300001_SM_1000_NS6system3cpp3parE)
_ZN34_INTERNAL_b38d4719_4_k_cu_534e40fe6thrust24THRUST_300001_SM_1000_NS6system3cpp3parE:
	.zero		1
	.type		_ZN34_INTERNAL_b38d4719_4_k_cu_534e40fe4cuda3std3__45__cpo5beginE,@object
	.size		_ZN34_INTERNAL_b38d4719_4_k_cu_534e40fe4cuda3std3__45__cpo5beginE,(_ZN34_INTERNAL_b38d4719_4_k_cu_534e40fe4cuda3std6ranges3__45__cpo5beginE - _ZN34_INTERNAL_b38d4719_4_k_cu_534e40fe4cuda3std3__45__cpo5beginE)
_ZN34_INTERNAL_b38d4719_4_k_cu_534e40fe4cuda3std3__45__cpo5beginE:
	.zero		1
	.type		_ZN34_INTERNAL_b38d4719_4_k_cu_534e40fe4cuda3std6ranges3__45__cpo5beginE,@object
	.size		_ZN34_INTERNAL_b38d4719_4_k_cu_534e40fe4cuda3std6ranges3__45__cpo5beginE,(_ZN34_INTERNAL_b38d4719_4_k_cu_534e40fe6thrust24THRUST_300001_SM_1000_NS6deviceE - _ZN34_INTERNAL_b38d4719_4_k_cu_534e40fe4cuda3std6ranges3__45__cpo5beginE)
_ZN34_INTERNAL_b38d4719_4_k_cu_534e40fe4cuda3std6ranges3__45__cpo5beginE:
	.zero		1
	.type		_ZN34_INTERNAL_b38d4719_4_k_cu_534e40fe6thrust24THRUST_300001_SM_1000_NS6deviceE,@object
	.size		_ZN34_INTERNAL_b38d4719_4_k_cu_534e40fe6thrust24THRUST_300001_SM_1000_NS6deviceE,(_ZN34_INTERNAL_b38d4719_4_k_cu_534e40fe4cuda3std3__47nulloptE - _ZN34_INTERNAL_b38d4719_4_k_cu_534e40fe6thrust24THRUST_300001_SM_1000_NS6deviceE)
_ZN34_INTERNAL_b38d4719_4_k_cu_534e40fe6thrust24THRUST_300001_SM_1000_NS6deviceE:
	.zero		1
	.type		_ZN34_INTERNAL_b38d4719_4_k_cu_534e40fe4cuda3std3__47nulloptE,@object
	.size		_ZN34_INTERNAL_b38d4719_4_k_cu_534e40fe4cuda3std3__47nulloptE,(_ZN34_INTERNAL_b38d4719_4_k_cu_534e40fe4cuda3std6ranges3__45__cpo8distanceE - _ZN34_INTERNAL_b38d4719_4_k_cu_534e40fe4cuda3std3__47nulloptE)
_ZN34_INTERNAL_b38d4719_4_k_cu_534e40fe4cuda3std3__47nulloptE:
	.zero		1
	.type		_ZN34_INTERNAL_b38d4719_4_k_cu_534e40fe4cuda3std6ranges3__45__cpo8distanceE,@object
	.size		_ZN34_INTERNAL_b38d4719_4_k_cu_534e40fe4cuda3std6ranges3__45__cpo8distanceE,(_ZN34_INTERNAL_b38d4719_4_k_cu_534e40fe6thrust24THRUST_300001_SM_1000_NS12placeholders2_4E - _ZN34_INTERNAL_b38d4719_4_k_cu_534e40fe4cuda3std6ranges3__45__cpo8distanceE)
_ZN34_INTERNAL_b38d4719_4_k_cu_534e40fe4cuda3std6ranges3__45__cpo8distanceE:
	.zero		1
	.type		_ZN34_INTERNAL_b38d4719_4_k_cu_534e40fe6thrust24THRUST_300001_SM_1000_NS12placeholders2_4E,@object
	.size		_ZN34_INTERNAL_b38d4719_4_k_cu_534e40fe6thrust24THRUST_300001_SM_1000_NS12placeholders2_4E,(_ZN34_INTERNAL_b38d4719_4_k_cu_534e40fe4cuda3std3__45__cpo6rbeginE - _ZN34_INTERNAL_b38d4719_4_k_cu_534e40fe6thrust24THRUST_300001_SM_1000_NS12placeholders2_4E)
_ZN34_INTERNAL_b38d4719_4_k_cu_534e40fe6thrust24THRUST_300001_SM_1000_NS12placeholders2_4E:
	.zero		1
	.type		_ZN34_INTERNAL_b38d4719_4_k_cu_534e40fe4cuda3std3__45__cpo6rbeginE,@object
	.size		_ZN34_INTERNAL_b38d4719_4_k_cu_534e40fe4cuda3std3__45__cpo6rbeginE,(_ZN34_INTERNAL_b38d4719_4_k_cu_534e40fe4cuda3std6ranges3__45__cpo7advanceE - _ZN34_INTERNAL_b38d4719_4_k_cu_534e40fe4cuda3std3__45__cpo6rbeginE)
_ZN34_INTERNAL_b38d4719_4_k_cu_534e40fe4cuda3std3__45__cpo6rbeginE:
	.zero		1
	.type		_ZN34_INTERNAL_b38d4719_4_k_cu_534e40fe4cuda3std6ranges3__45__cpo7advanceE,@object
	.size		_ZN34_INTERNAL_b38d4719_4_k_cu_534e40fe4cuda3std6ranges3__45__cpo7advanceE,(_ZN34_INTERNAL_b38d4719_4_k_cu_534e40fe6thrust24THRUST_300001_SM_1000_NS12placeholders3_10E - _ZN34_INTERNAL_b38d4719_4_k_cu_534e40fe4cuda3std6ranges3__45__cpo7advanceE)
_ZN34_INTERNAL_b38d4719_4_k_cu_534e40fe4cuda3std6ranges3__45__cpo7advanceE:
	.zero		1
	.type		_ZN34_INTERNAL_b38d4719_4_k_cu_534e40fe6thrust24THRUST_300001_SM_1000_NS12placeholders3_10E,@object
	.size		_ZN34_INTERNAL_b38d4719_4_k_cu_534e40fe6thrust24THRUST_300001_SM_1000_NS12placeholders3_10E,(_ZN34_INTERNAL_b38d4719_4_k_cu_534e40fe4cuda3std3__48in_placeE - _ZN34_INTERNAL_b38d4719_4_k_cu_534e40fe6thrust24THRUST_300001_SM_1000_NS12placeholders3_10E)
_ZN34_INTERNAL_b38d4719_4_k_cu_534e40fe6thrust24THRUST_300001_SM_1000_NS12placeholders3_10E:
	.zero		1
	.type		_ZN34_INTERNAL_b38d4719_4_k_cu_534e40fe4cuda3std3__48in_placeE,@object
	.size		_ZN34_INTERNAL_b38d4719_4_k_cu_534e40fe4cuda3std3__48in_placeE,(_ZN34_INTERNAL_b38d4719_4_k_cu_534e40fe4cuda3std6ranges3__45__cpo4sizeE - _ZN34_INTERNAL_b38d4719_4_k_cu_534e40fe4cuda3std3__48in_placeE)
_ZN34_INTERNAL_b38d4719_4_k_cu_534e40fe4cuda3std3__48in_placeE:
	.zero		1
	.type		_ZN34_INTERNAL_b38d4719_4_k_cu_534e40fe4cuda3std6ranges3__45__cpo4sizeE,@object
	.size		_ZN34_INTERNAL_b38d4719_4_k_cu_534e40fe4cuda3std6ranges3__45__cpo4sizeE,(_ZN34_INTERNAL_b38d4719_4_k_cu_534e40fe6thrust24THRUST_300001_SM_1000_NS12placeholders2_2E - _ZN34_INTERNAL_b38d4719_4_k_cu_534e40fe4cuda3std6ranges3__45__cpo4sizeE)
_ZN34_INTERNAL_b38d4719_4_k_cu_534e40fe4cuda3std6ranges3__45__cpo4sizeE:
	.zero		1
	.type		_ZN34_INTERNAL_b38d4719_4_k_cu_534e40fe6thrust24THRUST_300001_SM_1000_NS12placeholders2_2E,@object
	.size		_ZN34_INTERNAL_b38d4719_4_k_cu_534e40fe6thrust24THRUST_300001_SM_1000_NS12placeholders2_2E,(_ZN34_INTERNAL_b38d4719_4_k_cu_534e40fe4cuda3std3__45__cpo6cbeginE - _ZN34_INTERNAL_b38d4719_4_k_cu_534e40fe6thrust24THRUST_300001_SM_1000_NS12placeholders2_2E)
_ZN34_INTERNAL_b38d4719_4_k_cu_534e40fe6thrust24THRUST_300001_SM_1000_NS12placeholders2_2E:
	.zero		1
	.type		_ZN34_INTERNAL_b38d4719_4_k_cu_534e40fe4cuda3std3__45__cpo6cbeginE,@object
	.size		_ZN34_INTERNAL_b38d4719_4_k_cu_534e40fe4cuda3std3__45__cpo6cbeginE,(_ZN34_INTERNAL_b38d4719_4_k_cu_534e40fe4cuda3std6ranges3__45__cpo6cbeginE - _ZN34_INTERNAL_b38d4719_4_k_cu_534e40fe4cuda3std3__45__cpo6cbeginE)
_ZN34_INTERNAL_b38d4719_4_k_cu_534e40fe4cuda3std3__45__cpo6cbeginE:
	.zero		1
	.type		_ZN34_INTERNAL_b38d4719_4_k_cu_534e40fe4cuda3std6ranges3__45__cpo6cbeginE,@object
	.size		_ZN34_INTERNAL_b38d4719_4_k_cu_534e40fe4cuda3std6ranges3__45__cpo6cbeginE,(_ZN34_INTERNAL_b38d4719_4_k_cu_534e40fe6thrust24THRUST_300001_SM_1000_NS12placeholders2_6E - _ZN34_INTERNAL_b38d4719_4_k_cu_534e40fe4cuda3std6ranges3__45__cpo6cbeginE)
_ZN34_INTERNAL_b38d4719_4_k_cu_534e40fe4cuda3std6ranges3__45__cpo6cbeginE:
	.zero		1
	.type		_ZN34_INTERNAL_b38d4719_4_k_cu_534e40fe6thrust24THRUST_300001_SM_1000_NS12placeholders2_6E,@object
	.size		_ZN34_INTERNAL_b38d4719_4_k_cu_534e40fe6thrust24THRUST_300001_SM_1000_NS12placeholders2_6E,(_ZN34_INTERNAL_b38d4719_4_k_cu_534e40fe4cuda3std3__45__cpo7crbeginE - _ZN34_INTERNAL_b38d4719_4_k_cu_534e40fe6thrust24THRUST_300001_SM_1000_NS12placeholders2_6E)
_ZN34_INTERNAL_b38d4719_4_k_cu_534e40fe6thrust24THRUST_300001_SM_1000_NS12placeholders2_6E:
	.zero		1
	.type		_ZN34_INTERNAL_b38d4719_4_k_cu_534e40fe4cuda3std3__45__cpo7crbeginE,@object
	.size		_ZN34_INTERNAL_b38d4719_4_k_cu_534e40fe4cuda3std3__45__cpo7crbeginE,(_ZN34_INTERNAL_b38d4719_4_k_cu_534e40fe4cuda3std6ranges3__45__cpo4nextE - _ZN34_INTERNAL_b38d4719_4_k_cu_534e40fe4cuda3std3__45__cpo7crbeginE)
_ZN34_INTERNAL_b38d4719_4_k_cu_534e40fe4cuda3std3__45__cpo7crbeginE:
	.zero		1
	.type		_ZN34_INTERNAL_b38d4719_4_k_cu_534e40fe4cuda3std6ranges3__45__cpo4nextE,@object
	.size		_ZN34_INTERNAL_b38d4719_4_k_cu_534e40fe4cuda3std6ranges3__45__cpo4nextE,(_ZN34_INTERNAL_b38d4719_4_k_cu_534e40fe4cuda3std6ranges3__45__cpo4swapE - _ZN34_INTERNAL_b38d4719_4_k_cu_534e40fe4cuda3std6ranges3__45__cpo4nextE)
_ZN34_INTERNAL_b38d4719_4_k_cu_534e40fe4cuda3std6ranges3__45__cpo4nextE:
	.zero		1
	.type		_ZN34_INTERNAL_b38d4719_4_k_cu_534e40fe4cuda3std6ranges3__45__cpo4swapE,@object
	.size		_ZN34_INTERNAL_b38d4719_4_k_cu_534e40fe4cuda3std6ranges3__45__cpo4swapE,(_ZN34_INTERNAL_b38d4719_4_k_cu_534e40fe6thrust24THRUST_300001_SM_1000_NS8cuda_cub10par_nosyncE - _ZN34_INTERNAL_b38d4719_4_k_cu_534e40fe4cuda3std6ranges3__45__cpo4swapE)
_ZN34_INTERNAL_b38d4719_4_k_cu_534e40fe4cuda3std6ranges3__45__cpo4swapE:
	.zero		1
	.type		_ZN34_INTERNAL_b38d4719_4_k_cu_534e40fe6thrust24THRUST_300001_SM_1000_NS8cuda_cub10par_nosyncE,@object
	.size		_ZN34_INTERNAL_b38d4719_4_k_cu_534e40fe6thrust24THRUST_300001_SM_1000_NS8cuda_cub10par_nosyncE,(_ZN34_INTERNAL_b38d4719_4_k_cu_534e40fe6thrust24THRUST_300001_SM_1000_NS3seqE - _ZN34_INTERNAL_b38d4719_4_k_cu_534e40fe6thrust24THRUST_300001_SM_1000_NS8cuda_cub10par_nosyncE)
_ZN34_INTERNAL_b38d4719_4_k_cu_534e40fe6thrust24THRUST_300001_SM_1000_NS8cuda_cub10par_nosyncE:
	.zero		1
	.type		_ZN34_INTERNAL_b38d4719_4_k_cu_534e40fe6thrust24THRUST_300001_SM_1000_NS3seqE,@object
	.size		_ZN34_INTERNAL_b38d4719_4_k_cu_534e40fe6thrust24THRUST_300001_SM_1000_NS3seqE,(_ZN34_INTERNAL_b38d4719_4_k_cu_534e40fe4cuda3std3__420unreachable_sentinelE - _ZN34_INTERNAL_b38d4719_4_k_cu_534e40fe6thrust24THRUST_300001_SM_1000_NS3seqE)
_ZN34_INTERNAL_b38d4719_4_k_cu_534e40fe6thrust24THRUST_300001_SM_1000_NS3seqE:
	.zero		1
	.type		_ZN34_INTERNAL_b38d4719_4_k_cu_534e40fe4cuda3std3__420unreachable_sentinelE,@object
	.size		_ZN34_INTERNAL_b38d4719_4_k_cu_534e40fe4cuda3std3__420unreachable_sentinelE,(_ZN34_INTERNAL_b38d4719_4_k_cu_534e40fe4cuda3std6ranges3__45__cpo5ssizeE - _ZN34_INTERNAL_b38d4719_4_k_cu_534e40fe4cuda3std3__420unreachable_sentinelE)
_ZN34_INTERNAL_b38d4719_4_k_cu_534e40fe4cuda3std3__420unreachable_sentinelE:
	.zero		1
	.type		_ZN34_INTERNAL_b38d4719_4_k_cu_534e40fe4cuda3std6ranges3__45__cpo5ssizeE,@object
	.size		_ZN34_INTERNAL_b38d4719_4_k_cu_534e40fe4cuda3std6ranges3__45__cpo5ssizeE,(_ZN34_INTERNAL_b38d4719_4_k_cu_534e40fe6thrust24THRUST_300001_SM_1000_NS12placeholders2_3E - _ZN34_INTERNAL_b38d4719_4_k_cu_534e40fe4cuda3std6ranges3__45__cpo5ssizeE)
_ZN34_INTERNAL_b38d4719_4_k_cu_534e40fe4cuda3std6ranges3__45__cpo5ssizeE:
	.zero		1
	.type		_ZN34_INTERNAL_b38d4719_4_k_cu_534e40fe6thrust24THRUST_300001_SM_1000_NS12placeholders2_3E,@object
	.size		_ZN34_INTERNAL_b38d4719_4_k_cu_534e40fe6thrust24THRUST_300001_SM_1000_NS12placeholders2_3E,(_ZN34_INTERNAL_b38d4719_4_k_cu_534e40fe4cuda3std3__45__cpo4cendE - _ZN34_INTERNAL_b38d4719_4_k_cu_534e40fe6thrust24THRUST_300001_SM_1000_NS12placeholders2_3E)
_ZN34_INTERNAL_b38d4719_4_k_cu_534e40fe6thrust24THRUST_300001_SM_1000_NS12placeholders2_3E:
	.zero		1
	.type		_ZN34_INTERNAL_b38d4719_4_k_cu_534e40fe4cuda3std3__45__cpo4cendE,@object
	.size		_ZN34_INTERNAL_b38d4719_4_k_cu_534e40fe4cuda3std3__45__cpo4cendE,(_ZN34_INTERNAL_b38d4719_4_k_cu_534e40fe4cuda3std6ranges3__45__cpo4cendE - _ZN34_INTERNAL_b38d4719_4_k_cu_534e40fe4cuda3std3__45__cpo4cendE)
_ZN34_INTERNAL_b38d4719_4_k_cu_534e40fe4cuda3std3__45__cpo4cendE:
	.zero		1
	.type		_ZN34_INTERNAL_b38d4719_4_k_cu_534e40fe4cuda3std6ranges3__45__cpo4cendE,@object
	.size		_ZN34_INTERNAL_b38d4719_4_k_cu_534e40fe4cuda3std6ranges3__45__cpo4cendE,(_ZN34_INTERNAL_b38d4719_4_k_cu_534e40fe6thrust24THRUST_300001_SM_1000_NS12placeholders2_7E - _ZN34_INTERNAL_b38d4719_4_k_cu_534e40fe4cuda3std6ranges3__45__cpo4cendE)
_ZN34_INTERNAL_b38d4719_4_k_cu_534e40fe4cuda3std6ranges3__45__cpo4cendE:
	.zero		1
	.type		_ZN34_INTERNAL_b38d4719_4_k_cu_534e40fe6thrust24THRUST_300001_SM_1000_NS12placeholders2_7E,@object
	.size		_ZN34_INTERNAL_b38d4719_4_k_cu_534e40fe6thrust24THRUST_300001_SM_1000_NS12placeholders2_7E,(_ZN34_INTERNAL_b38d4719_4_k_cu_534e40fe4cuda3std3__45__cpo5crendE - _ZN34_INTERNAL_b38d4719_4_k_cu_534e40fe6thrust24THRUST_300001_SM_1000_NS12placeholders2_7E)
_ZN34_INTERNAL_b38d4719_4_k_cu_534e40fe6thrust24THRUST_300001_SM_1000_NS12placeholders2_7E:
	.zero		1
	.type		_ZN34_INTERNAL_b38d4719_4_k_cu_534e40fe4cuda3std3__45__cpo5crendE,@object
	.size		_ZN34_INTERNAL_b38d4719_4_k_cu_534e40fe4cuda3std3__45__cpo5crendE,(_ZN34_INTERNAL_b38d4719_4_k_cu_534e40fe4cuda3std6ranges3__45__cpo4prevE - _ZN34_INTERNAL_b38d4719_4_k_cu_534e40fe4cuda3std3__45__cpo5crendE)
_ZN34_INTERNAL_b38d4719_4_k_cu_534e40fe4cuda3std3__45__cpo5crendE:
	.zero		1
	.type		_ZN34_INTERNAL_b38d4719_4_k_cu_534e40fe4cuda3std6ranges3__45__cpo4prevE,@object
	.size		_ZN34_INTERNAL_b38d4719_4_k_cu_534e40fe4cuda3std6ranges3__45__cpo4prevE,(_ZN34_INTERNAL_b38d4719_4_k_cu_534e40fe4cuda3std6ranges3__45__cpo9iter_moveE - _ZN34_INTERNAL_b38d4719_4_k_cu_534e40fe4cuda3std6ranges3__45__cpo4prevE)
_ZN34_INTERNAL_b38d4719_4_k_cu_534e40fe4cuda3std6ranges3__45__cpo4prevE:
	.zero		1
	.type		_ZN34_INTERNAL_b38d4719_4_k_cu_534e40fe4cuda3std6ranges3__45__cpo9iter_moveE,@object
	.size		_ZN34_INTERNAL_b38d4719_4_k_cu_534e40fe4cuda3std6ranges3__45__cpo9iter_moveE,(_ZN34_INTERNAL_b38d4719_4_k_cu_534e40fe6thrust24THRUST_300001_SM_1000_NS6system6detail10sequential3seqE - _ZN34_INTERNAL_b38d4719_4_k_cu_534e40fe4cuda3std6ranges3__45__cpo9iter_moveE)
_ZN34_INTERNAL_b38d4719_4_k_cu_534e40fe4cuda3std6ranges3__45__cpo9iter_moveE:
	.zero		1
	.type		_ZN34_INTERNAL_b38d4719_4_k_cu_534e40fe6thrust24THRUST_300001_SM_1000_NS6system6detail10sequential3seqE,@object
	.size		_ZN34_INTERNAL_b38d4719_4_k_cu_534e40fe6thrust24THRUST_300001_SM_1000_NS6system6detail10sequential3seqE,(_ZN34_INTERNAL_b38d4719_4_k_cu_534e40fe6thrust24THRUST_300001_SM_1000_NS12placeholders2_9E - _ZN34_INTERNAL_b38d4719_4_k_cu_534e40fe6thrust24THRUST_300001_SM_1000_NS6system6detail10sequential3seqE)
_ZN34_INTERNAL_b38d4719_4_k_cu_534e40fe6thrust24THRUST_300001_SM_1000_NS6system6detail10sequential3seqE:
	.zero		1
	.type		_ZN34_INTERNAL_b38d4719_4_k_cu_534e40fe6thrust24THRUST_300001_SM_1000_NS12placeholders2_9E,@object
	.size		_ZN34_INTERNAL_b38d4719_4_k_cu_534e40fe6thrust24THRUST_300001_SM_1000_NS12placeholders2_9E,(_ZN34_INTERNAL_b38d4719_4_k_cu_534e40fe4cuda3std3__419piecewise_constructE - _ZN34_INTERNAL_b38d4719_4_k_cu_534e40fe6thrust24THRUST_300001_SM_1000_NS12placeholders2_9E)
_ZN34_INTERNAL_b38d4719_4_k_cu_534e40fe6thrust24THRUST_300001_SM_1000_NS12placeholders2_9E:
	.zero		1
	.type		_ZN34_INTERNAL_b38d4719_4_k_cu_534e40fe4cuda3std3__419piecewise_constructE,@object
	.size		_ZN34_INTERNAL_b38d4719_4_k_cu_534e40fe4cuda3std3__419piecewise_constructE,(_ZN34_INTERNAL_b38d4719_4_k_cu_534e40fe4cuda3std6ranges3__45__cpo5cdataE - _ZN34_INTERNAL_b38d4719_4_k_cu_534e40fe4cuda3std3__419piecewise_constructE)
_ZN34_INTERNAL_b38d4719_4_k_cu_534e40fe4cuda3std3__419piecewise_constructE:
	.zero		1
	.type		_ZN34_INTERNAL_b38d4719_4_k_cu_534e40fe4cuda3std6ranges3__45__cpo5cdataE,@object
	.size		_ZN34_INTERNAL_b38d4719_4_k_cu_534e40fe4cuda3std6ranges3__45__cpo5cdataE,(_ZN34_INTERNAL_b38d4719_4_k_cu_534e40fe6thrust24THRUST_300001_SM_1000_NS12placeholders2_1E - _ZN34_INTERNAL_b38d4719_4_k_cu_534e40fe4cuda3std6ranges3__45__cpo5cdataE)
_ZN34_INTERNAL_b38d4719_4_k_cu_534e40fe4cuda3std6ranges3__45__cpo5cdataE:
	.zero		1
	.type		_ZN34_INTERNAL_b38d4719_4_k_cu_534e40fe6thrust24THRUST_300001_SM_1000_NS12placeholders2_1E,@object
	.size		_ZN34_INTERNAL_b38d4719_4_k_cu_534e40fe6thrust24THRUST_300001_SM_1000_NS12placeholders2_1E,(_ZN34_INTERNAL_b38d4719_4_k_cu_534e40fe4cuda3std3__45__cpo3endE - _ZN34_INTERNAL_b38d4719_4_k_cu_534e40fe6thrust24THRUST_300001_SM_1000_NS12placeholders2_1E)
_ZN34_INTERNAL_b38d4719_4_k_cu_534e40fe6thrust24THRUST_300001_SM_1000_NS12placeholders2_1E:
	.zero		1
	.type		_ZN34_INTERNAL_b38d4719_4_k_cu_534e40fe4cuda3std3__45__cpo3endE,@object
	.size		_ZN34_INTERNAL_b38d4719_4_k_cu_534e40fe4cuda3std3__45__cpo3endE,(_ZN34_INTERNAL_b38d4719_4_k_cu_534e40fe4cuda3std6ranges3__45__cpo3endE - _ZN34_INTERNAL_b38d4719_4_k_cu_534e40fe4cuda3std3__45__cpo3endE)
_ZN34_INTERNAL_b38d4719_4_k_cu_534e40fe4cuda3std3__45__cpo3endE:
	.zero		1
	.type		_ZN34_INTERNAL_b38d4719_4_k_cu_534e40fe4cuda3std6ranges3__45__cpo3endE,@object
	.size		_ZN34_INTERNAL_b38d4719_4_k_cu_534e40fe4cuda3std6ranges3__45__cpo3endE,(_ZN34_INTERNAL_b38d4719_4_k_cu_534e40fe6thrust24THRUST_300001_SM_1000_NS12placeholders2_5E - _ZN34_INTERNAL_b38d4719_4_k_cu_534e40fe4cuda3std6ranges3__45__cpo3endE)
_ZN34_INTERNAL_b38d4719_4_k_cu_534e40fe4cuda3std6ranges3__45__cpo3endE:
	.zero		1
	.type		_ZN34_INTERNAL_b38d4719_4_k_cu_534e40fe6thrust24THRUST_300001_SM_1000_NS12placeholders2_5E,@object
	.size		_ZN34_INTERNAL_b38d4719_4_k_cu_534e40fe6thrust24THRUST_300001_SM_1000_NS12placeholders2_5E,(_ZN34_INTERNAL_b38d4719_4_k_cu_534e40fe4cuda3std3__45__cpo4rendE - _ZN34_INTERNAL_b38d4719_4_k_cu_534e40fe6thrust24THRUST_300001_SM_1000_NS12placeholders2_5E)
_ZN34_INTERNAL_b38d4719_4_k_cu_534e40fe6thrust24THRUST_300001_SM_1000_NS12placeholders2_5E:
	.zero		1
	.type		_ZN34_INTERNAL_b38d4719_4_k_cu_534e40fe4cuda3std3__45__cpo4rendE,@object
	.size		_ZN34_INTERNAL_b38d4719_4_k_cu_534e40fe4cuda3std3__45__cpo4rendE,(_ZN34_INTERNAL_b38d4719_4_k_cu_534e40fe4cuda3std6ranges3__45__cpo9iter_swapE - _ZN34_INTERNAL_b38d4719_4_k_cu_534e40fe4cuda3std3__45__cpo4rendE)
_ZN34_INTERNAL_b38d4719_4_k_cu_534e40fe4cuda3std3__45__cpo4rendE:
	.zero		1
	.type		_ZN34_INTERNAL_b38d4719_4_k_cu_534e40fe4cuda3std6ranges3__45__cpo9iter_swapE,@object
	.size		_ZN34_INTERNAL_b38d4719_4_k_cu_534e40fe4cuda3std6ranges3__45__cpo9iter_swapE,(_ZN34_INTERNAL_b38d4719_4_k_cu_534e40fe4cuda3std3__48unexpectE - _ZN34_INTERNAL_b38d4719_4_k_cu_534e40fe4cuda3std6ranges3__45__cpo9iter_swapE)
_ZN34_INTERNAL_b38d4719_4_k_cu_534e40fe4cuda3std6ranges3__45__cpo9iter_swapE:
	.zero		1
	.type		_ZN34_INTERNAL_b38d4719_4_k_cu_534e40fe4cuda3std3__48unexpectE,@object
	.size		_ZN34_INTERNAL_b38d4719_4_k_cu_534e40fe4cuda3std3__48unexpectE,(_ZN34_INTERNAL_b38d4719_4_k_cu_534e40fe6thrust24THRUST_300001_SM_1000_NS8cuda_cub3parE - _ZN34_INTERNAL_b38d4719_4_k_cu_534e40fe4cuda3std3__48unexpectE)
_ZN34_INTERNAL_b38d4719_4_k_cu_534e40fe4cuda3std3__48unexpectE:
	.zero		1
	.type		_ZN34_INTERNAL_b38d4719_4_k_cu_534e40fe6thrust24THRUST_300001_SM_1000_NS8cuda_cub3parE,@object
	.size		_ZN34_INTERNAL_b38d4719_4_k_cu_534e40fe6thrust24THRUST_300001_SM_1000_NS8cuda_cub3parE,(.L_29 - _ZN34_INTERNAL_b38d4719_4_k_cu_534e40fe6thrust24THRUST_300001_SM_1000_NS8cuda_cub3parE)
_ZN34_INTERNAL_b38d4719_4_k_cu_534e40fe6thrust24THRUST_300001_SM_1000_NS8cuda_cub3parE:
	.zero		1
.L_29:


//--------------------- .nv.shared._ZN3cub18CUB_300001_SM_10006detail11EmptyKernelIvEEvv --------------------------
	.section	.nv.shared._ZN3cub18CUB_300001_SM_10006detail11EmptyKernelIvEEvv,"aw",@nobits
	.sectionflags	@""
	.align	16
	.zero		1024


//--------------------- .nv.shared._Z14pseudo_elisismPKiPi --------------------------
	.section	.nv.shared._Z14pseudo_elisismPKiPi,"aw",@nobits
	.sectionflags	@""
	.align	16
	.zero		1024


//--------------------- .nv.constant0._ZN3cub18CUB_300001_SM_10006detail8for_each13static_kernelINS2_12policy_hub_t12policy_500_tEmN6thrust24THRUST_300001_SM_1000_NS8cuda_cub20__uninitialized_fill7functorINS7_10device_ptrIiEEiEEEEvT0_T1_ --------------------------
	.section	.nv.constant0._ZN3cub18CUB_300001_SM_10006detail8for_each13static_kernelINS2_12policy_hub_t12policy_500_tEmN6thrust24THRUST_300001_SM_1000_NS8cuda_cub20__uninitialized_fill7functorINS7_10device_ptrIiEEiEEEEvT0_T1_,"a",@progbits
	.sectionflags	@""
	.align	4
.nv.constant0._ZN3cub18CUB_300001_SM_10006detail8for_each13static_kernelINS2_12policy_hub_t12policy_500_tEmN6thrust24THRUST_300001_SM_1000_NS8cuda_cub20__uninitialized_fill7functorINS7_10device_ptrIiEEiEEEEvT0_T1_:
	.zero		920


//--------------------- .nv.constant0._ZN3cub18CUB_300001_SM_10006detail11EmptyKernelIvEEvv --------------------------
	.section	.nv.constant0._ZN3cub18CUB_300001_SM_10006detail11EmptyKernelIvEEvv,"a",@progbits
	.sectionflags	@""
	.align	4
.nv.constant0._ZN3cub18CUB_300001_SM_10006detail11EmptyKernelIvEEvv:
	.zero		896


//--------------------- .nv.constant0._Z14pseudo_elisismPKiPi --------------------------
	.section	.nv.constant0._Z14pseudo_elisismPKiPi,"a",@progbits
	.sectionflags	@""
	.align	4
.nv.constant0._Z14pseudo_elisismPKiPi:
	.zero		912


//--------------------- SYMBOLS --------------------------

	.type		.nv.reservedSmem.offset0,@object
	.size		.nv.reservedSmem.offset0,0x4
	.type		.nv.reservedSmem.cap,@object
	.size		.nv.reservedSmem.cap,0x4
